//
// Generated by NVIDIA NVVM Compiler
//
// Compiler Build ID: CL-36424714
// Cuda compilation tools, release 13.0, V13.0.88
// Based on NVVM 20.0.0
//

.version 9.0
.target sm_100
.address_size 64

	// .globl	_Z7dkernelv
.extern .func  (.param .b32 func_retval0) vprintf
(
	.param .b64 vprintf_param_0,
	.param .b64 vprintf_param_1
)
;
.global .align 1 .b8 $str[4] = {37, 100, 10};

.visible .entry _Z7dkernelv()
{
	.local .align 8 .b8 	__local_depot0[8];
	.reg .b64 	%SP;
	.reg .b64 	%SPL;
	.reg .b32 	%r<4>;
	.reg .b64 	%rd<5>;

	mov.u64 	%SPL, __local_depot0;
	cvta.local.u64 	%SP, %SPL;
	add.u64 	%rd1, %SP, 0;
	add.u64 	%rd2, %SPL, 0;
	mov.u32 	%r1, %tid.x;
	st.local.u32 	[%rd2], %r1;
	mov.u64 	%rd3, $str;
	cvta.global.u64 	%rd4, %rd3;
	{ // callseq 0, 0
	.param .b64 param0;
	st.param.b64 	[param0], %rd4;
	.param .b64 param1;
	st.param.b64 	[param1], %rd1;
	.param .b32 retval0;
	call.uni (retval0), 
	vprintf, 
	(
	param0, 
	param1
	);
	ld.param.b32 	%r2, [retval0];
	} // callseq 0
	ret;

}


// ===== COMPILED SASS (sm_100) =====

	.target	sm_100

	.elftype	@"ET_EXEC"


//--------------------- .note.nv.tkinfo           --------------------------
	.section	.note.nv.tkinfo,"",@"SHT_NOTE"
	.sectionflags	@"SHF_NOTE_NV_TKINFO"
	.tkinfo
        /*0018*/ 	.word	0x00000002
        /*0030*/ 	.string	""
        /*0030*/ 	.string	"ptxas"
        /*0030*/ 	.string	"Cuda compilation tools, release 13.0, V13.0.88"
        /*0030*/ 	.string	"Build cuda_13.0.r13.0/compiler.36424714_0"
        /*0030*/ 	.string	"-arch sm_100 -m 64 "



//--------------------- .note.nv.cuinfo           --------------------------
	.section	.note.nv.cuinfo,"",@"SHT_NOTE"
	.sectionflags	@"SHF_NOTE_NV_CUINFO"
        /*0018*/ 	.short	0x0002
        /*001a*/ 	.short	0x0064
        /*001c*/ 	.short	0x0082
	.zero		2


//--------------------- .nv.info                  --------------------------
	.section	.nv.info,"",@"SHT_CUDA_INFO"
	.align	4


	//----- nvinfo : EIATTR_REGCOUNT
	.align		4
        /*0000*/ 	.byte	0x04, 0x2f
        /*0002*/ 	.short	(.L_2 - .L_1)
	.align		4
.L_1:
        /*0004*/ 	.word	index@(_Z7dkernelv)
        /*0008*/ 	.word	0x00000018


	//----- nvinfo : EIATTR_FRAME_SIZE
	.align		4
.L_2:
        /*000c*/ 	.byte	0x04, 0x11
        /*000e*/ 	.short	(.L_4 - .L_3)
	.align		4
.L_3:
        /*0010*/ 	.word	index@(_Z7dkernelv)
        /*0014*/ 	.word	0x00000008


	//----- nvinfo : EIATTR_MIN_STACK_SIZE
	.align		4
.L_4:
        /*0018*/ 	.byte	0x04, 0x12
        /*001a*/ 	.short	(.L_6 - .L_5)
	.align		4
.L_5:
        /*001c*/ 	.word	index@(_Z7dkernelv)
        /*0020*/ 	.word	0x00000008
.L_6:


//--------------------- .nv.compat                --------------------------
	.section	.nv.compat,"",@"SHT_CUDA_COMPAT_INFO"
	.align	4
        /*0000*/ 	.byte	0x02, 0x09, 0x00, 0x00, 0x02, 0x02, 0x01, 0x00, 0x02, 0x05, 0x05, 0x00, 0x03, 0x07, 0x01, 0x01
        /*0010*/ 	.byte	0x02, 0x03, 0x00, 0x00, 0x02, 0x06, 0x01, 0x00, 0x04, 0x0b, 0x08, 0x00, 0x09, 0x00, 0x00, 0x00
        /*0020*/ 	.byte	0x00, 0x00, 0x00, 0x00


//--------------------- .nv.info._Z7dkernelv      --------------------------
	.section	.nv.info._Z7dkernelv,"",@"SHT_CUDA_INFO"
	.sectionflags	@""
	.align	4


	//----- nvinfo : EIATTR_CUDA_API_VERSION
	.align		4
        /*0000*/ 	.byte	0x04, 0x37
        /*0002*/ 	.short	(.L_8 - .L_7)
.L_7:
        /*0004*/ 	.word	0x00000082


	//----- nvinfo : EIATTR_SPARSE_MMA_MASK
	.align		4
.L_8:
        /*0008*/ 	.byte	0x03, 0x50
        /*000a*/ 	.short	0x0000


	//----- nvinfo : EIATTR_MAXREG_COUNT
	.align		4
        /*000c*/ 	.byte	0x03, 0x1b
        /*000e*/ 	.short	0x00ff


	//----- nvinfo : EIATTR_EXTERNS
	.align		4
        /*0010*/ 	.byte	0x04, 0x0f
        /*0012*/ 	.short	(.L_10 - .L_9)


	//   ....[0]....
	.align		4
.L_9:
        /*0014*/ 	.word	index@(vprintf)


	//----- nvinfo : EIATTR_MERCURY_ISA_VERSION
	.align		4
.L_10:
        /*0018*/ 	.byte	0x03, 0x5f
        /*001a*/ 	.short	0x0101


	//----- nvinfo : EIATTR_VRC_CTA_INIT_COUNT
	.align		4
        /*001c*/ 	.byte	0x02, 0x4a
	.zero		1
	.zero		1


	//----- nvinfo : EIATTR_SYSCALL_OFFSETS
	.align		4
        /*0020*/ 	.byte	0x04, 0x46
        /*0022*/ 	.short	(.L_12 - .L_11)


	//   ....[0]....
.L_11:
        /*0024*/ 	.word	0x000000e0


	//----- nvinfo : EIATTR_EXIT_INSTR_OFFSETS
	.align		4
.L_12:
        /*0028*/ 	.byte	0x04, 0x1c
        /*002a*/ 	.short	(.L_14 - .L_13)


	//   ....[0]....
.L_13:
        /*002c*/ 	.word	0x000000f0


	//----- nvinfo : EIATTR_SW_WAR
	.align		4
.L_14:
        /*0030*/ 	.byte	0x04, 0x36
        /*0032*/ 	.short	(.L_16 - .L_15)
.L_15:
        /*0034*/ 	.word	0x00000008
.L_16:


//--------------------- .nv.callgraph             --------------------------
	.section	.nv.callgraph,"",@"SHT_CUDA_CALLGRAPH"
	.align	4
	.sectionentsize	8
	.align		4
        /*0000*/ 	.word	0x00000000
	.align		4
        /*0004*/ 	.word	0xffffffff
	.align		4
        /*0008*/ 	.word	index@(_Z7dkernelv)
	.align		4
        /*000c*/ 	.word	index@(vprintf)
	.align		4
        /*0010*/ 	.word	0x00000000
	.align		4
        /*0014*/ 	.word	0xfffffffe
	.align		4
        /*0018*/ 	.word	0x00000000
	.align		4
        /*001c*/ 	.word	0xfffffffd
	.align		4
        /*0020*/ 	.word	0x00000000
	.align		4
        /*0024*/ 	.word	0xfffffffc


//--------------------- .nv.constant4             --------------------------
	.section	.nv.constant4,"a",@progbits
	.align	8
	.align		8
.nv.constant4:
        /*0000*/ 	.dword	vprintf
	.align		8
        /*0008*/ 	.dword	$str


//--------------------- .text._Z7dkernelv         --------------------------
	.section	.text._Z7dkernelv,"ax",@progbits
	.align	128
        .global         _Z7dkernelv
        .type           _Z7dkernelv,@function
        .size           _Z7dkernelv,(.L_x_2 - _Z7dkernelv)
        .other          _Z7dkernelv,@"STO_CUDA_ENTRY STV_DEFAULT"
_Z7dkernelv:
.text._Z7dkernelv:
[----:B------:R-:W0:Y:S01]  /*0000*/  LDC R1, c[0x0][0x37c] ;  /* 0x0000df00ff017b82 */ /* 0x000e220000000800 */
[----:B------:R-:W1:Y:S01]  /*0010*/  S2R R8, SR_TID.X ;  /* 0x0000000000087919 */ /* 0x000e620000002100 */
[----:B0-----:R-:W-:Y:S01]  /*0020*/  VIADD R1, R1, 0xfffffff8 ;  /* 0xfffffff801017836 */ /* 0x001fe20000000000 */
[----:B------:R-:W-:Y:S01]  /*0030*/  MOV R0, 0x0 ;  /* 0x0000000000007802 */ /* 0x000fe20000000f00 */
[----:B------:R-:W0:Y:S04]  /*0040*/  LDCU UR4, c[0x0][0x2f8] ;  /* 0x00005f00ff0477ac */ /* 0x000e280008000800 */
[----:B------:R2:W3:Y:S01]  /*0050*/  LDC.64 R2, c[0x4][R0] ;  /* 0x0100000000027b82 */ /* 0x0004e20000000a00 */
[----:B------:R-:W4:Y:S01]  /*0060*/  LDCU.64 UR6, c[0x4][0x8] ;  /* 0x01000100ff0677ac */ /* 0x000f220008000a00 */
[----:B------:R-:W5:Y:S01]  /*0070*/  LDCU UR5, c[0x0][0x2fc] ;  /* 0x00005f80ff0577ac */ /* 0x000f620008000800 */
[----:B0-----:R-:W-:Y:S01]  /*0080*/  IADD3 R6, P0, PT, R1, UR4, RZ ;  /* 0x0000000401067c10 */ /* 0x001fe2000ff1e0ff */
[----:B----4-:R-:W-:Y:S01]  /*0090*/  IMAD.U32 R4, RZ, RZ, UR6 ;  /* 0x00000006ff047e24 */ /* 0x010fe2000f8e00ff */
[----:B------:R-:W-:-:S03]  /*00a0*/  MOV R5, UR7 ;  /* 0x0000000700057c02 */ /* 0x000fc60008000f00 */
[----:B-----5:R-:W-:Y:S01]  /*00b0*/  IMAD.X R7, RZ, RZ, UR5, P0 ;  /* 0x00000005ff077e24 */ /* 0x020fe200080e06ff */
[----:B-1----:R2:W-:Y:S07]  /*00c0*/  STL [R1], R8 ;  /* 0x0000000801007387 */ /* 0x0025ee0000100800 */
[----:B------:R-:W-:-:S07]  /*00d0*/  LEPC R20, `(.L_x_0) ;  /* 0x000000001014794e */ /* 0x000fce0000000000 */
[----:B--23--:R-:W-:Y:S05]  /*00e0*/  CALL.ABS.NOINC R2 ;  /* 0x0000000002007343 */ /* 0x00cfea0003c00000 */
.L_x_0:
[----:B------:R-:W-:Y:S05]  /*00f0*/  EXIT ;  /* 0x000000000000794d */ /* 0x000fea0003800000 */
.L_x_1:
[----:B------:R-:W-:-:S00]  /*0100*/  BRA `(.L_x_1) ;  /* 0xfffffffc00fc7947 */ /* 0x000fc0000383ffff */
[----:B------:R-:W-:-:S00]  /*0110*/  NOP ;  /* 0x0000000000007918 */ /* 0x000fc00000000000 */
        /* <DEDUP_REMOVED lines=14> */
.L_x_2:


//--------------------- .nv.global.init           --------------------------
	.section	.nv.global.init,"aw",@progbits
.nv.global.init:
	.type		$str,@object
	.size		$str,(.L_0 - $str)
$str:
        /*0000*/ 	.byte	0x25, 0x64, 0x0a, 0x00
.L_0:


//--------------------- .nv.shared.reserved.0     --------------------------
	.section	.nv.shared.reserved.0,"aw",@nobits
	.weak		__nv_reservedSMEM_offset_0_alias
	.size		__nv_reservedSMEM_offset_0_alias, 0, 64
	.other		__nv_reservedSMEM_offset_0_alias,@"STO_CUDA_RESERVED_SHARED STV_DEFAULT"
__nv_reservedSMEM_offset_0_alias:
	.zero		0
	.zero		64


//--------------------- .nv.constant0._Z7dkernelv --------------------------
	.section	.nv.constant0._Z7dkernelv,"a",@progbits
	.sectionflags	@""
	.align	4
.nv.constant0._Z7dkernelv:
	.zero		896


//--------------------- SYMBOLS --------------------------

	.type		.nv.reservedSmem.offset0,@object
	.size		.nv.reservedSmem.offset0,0x4
	.type		vprintf,@function
